//
// Generated by NVIDIA NVVM Compiler
//
// Compiler Build ID: CL-36424714
// Cuda compilation tools, release 13.0, V13.0.88
// Based on NVVM 20.0.0
//

.version 9.0
.target sm_100
.address_size 64

	// .globl	_Z15matrixVectorMulPfS_S_i

.visible .entry _Z15matrixVectorMulPfS_S_i(
	.param .u64 .ptr .align 1 _Z15matrixVectorMulPfS_S_i_param_0,
	.param .u64 .ptr .align 1 _Z15matrixVectorMulPfS_S_i_param_1,
	.param .u64 .ptr .align 1 _Z15matrixVectorMulPfS_S_i_param_2,
	.param .u32 _Z15matrixVectorMulPfS_S_i_param_3
)
{
	.reg .pred 	%p<11>;
	.reg .b32 	%r<38>;
	.reg .b32 	%f<112>;
	.reg .b64 	%rd<47>;

	ld.param.u64 	%rd15, [_Z15matrixVectorMulPfS_S_i_param_0];
	ld.param.u64 	%rd16, [_Z15matrixVectorMulPfS_S_i_param_1];
	ld.param.u64 	%rd17, [_Z15matrixVectorMulPfS_S_i_param_2];
	ld.param.u32 	%r20, [_Z15matrixVectorMulPfS_S_i_param_3];
	cvta.to.global.u64 	%rd1, %rd17;
	cvta.to.global.u64 	%rd2, %rd16;
	mov.u32 	%r21, %ntid.x;
	mov.u32 	%r22, %ctaid.x;
	mov.u32 	%r23, %tid.x;
	mad.lo.s32 	%r1, %r21, %r22, %r23;
	mov.u32 	%r24, %ntid.y;
	mov.u32 	%r25, %ctaid.y;
	mov.u32 	%r26, %tid.y;
	mad.lo.s32 	%r27, %r24, %r25, %r26;
	min.s32 	%r28, %r1, %r27;
	setp.ge.s32 	%p1, %r28, %r20;
	@%p1 bra 	$L__BB0_15;
	setp.lt.s32 	%p2, %r20, 1;
	mov.f32 	%f111, 0f00000000;
	@%p2 bra 	$L__BB0_14;
	mul.lo.s32 	%r3, %r20, %r27;
	and.b32  	%r4, %r20, 15;
	setp.lt.u32 	%p3, %r20, 16;
	mov.f32 	%f111, 0f00000000;
	mov.b32 	%r35, 0;
	@%p3 bra 	$L__BB0_5;
	and.b32  	%r35, %r20, 2147483632;
	neg.s32 	%r33, %r35;
	mul.wide.u32 	%rd18, %r3, 4;
	add.s64 	%rd19, %rd18, %rd2;
	add.s64 	%rd44, %rd19, 32;
	add.s64 	%rd43, %rd1, 32;
	mov.f32 	%f111, 0f00000000;
$L__BB0_4:
	.pragma "nounroll";
	ld.global.nc.f32 	%f18, [%rd44+-32];
	ld.global.nc.f32 	%f19, [%rd43+-32];
	fma.rn.f32 	%f20, %f18, %f19, %f111;
	ld.global.nc.f32 	%f21, [%rd44+-28];
	ld.global.nc.f32 	%f22, [%rd43+-28];
	fma.rn.f32 	%f23, %f21, %f22, %f20;
	ld.global.nc.f32 	%f24, [%rd44+-24];
	ld.global.nc.f32 	%f25, [%rd43+-24];
	fma.rn.f32 	%f26, %f24, %f25, %f23;
	ld.global.nc.f32 	%f27, [%rd44+-20];
	ld.global.nc.f32 	%f28, [%rd43+-20];
	fma.rn.f32 	%f29, %f27, %f28, %f26;
	ld.global.nc.f32 	%f30, [%rd44+-16];
	ld.global.nc.f32 	%f31, [%rd43+-16];
	fma.rn.f32 	%f32, %f30, %f31, %f29;
	ld.global.nc.f32 	%f33, [%rd44+-12];
	ld.global.nc.f32 	%f34, [%rd43+-12];
	fma.rn.f32 	%f35, %f33, %f34, %f32;
	ld.global.nc.f32 	%f36, [%rd44+-8];
	ld.global.nc.f32 	%f37, [%rd43+-8];
	fma.rn.f32 	%f38, %f36, %f37, %f35;
	ld.global.nc.f32 	%f39, [%rd44+-4];
	ld.global.nc.f32 	%f40, [%rd43+-4];
	fma.rn.f32 	%f41, %f39, %f40, %f38;
	ld.global.nc.f32 	%f42, [%rd44];
	ld.global.nc.f32 	%f43, [%rd43];
	fma.rn.f32 	%f44, %f42, %f43, %f41;
	ld.global.nc.f32 	%f45, [%rd44+4];
	ld.global.nc.f32 	%f46, [%rd43+4];
	fma.rn.f32 	%f47, %f45, %f46, %f44;
	ld.global.nc.f32 	%f48, [%rd44+8];
	ld.global.nc.f32 	%f49, [%rd43+8];
	fma.rn.f32 	%f50, %f48, %f49, %f47;
	ld.global.nc.f32 	%f51, [%rd44+12];
	ld.global.nc.f32 	%f52, [%rd43+12];
	fma.rn.f32 	%f53, %f51, %f52, %f50;
	ld.global.nc.f32 	%f54, [%rd44+16];
	ld.global.nc.f32 	%f55, [%rd43+16];
	fma.rn.f32 	%f56, %f54, %f55, %f53;
	ld.global.nc.f32 	%f57, [%rd44+20];
	ld.global.nc.f32 	%f58, [%rd43+20];
	fma.rn.f32 	%f59, %f57, %f58, %f56;
	ld.global.nc.f32 	%f60, [%rd44+24];
	ld.global.nc.f32 	%f61, [%rd43+24];
	fma.rn.f32 	%f62, %f60, %f61, %f59;
	ld.global.nc.f32 	%f63, [%rd44+28];
	ld.global.nc.f32 	%f64, [%rd43+28];
	fma.rn.f32 	%f111, %f63, %f64, %f62;
	add.s32 	%r33, %r33, 16;
	add.s64 	%rd44, %rd44, 64;
	add.s64 	%rd43, %rd43, 64;
	setp.ne.s32 	%p4, %r33, 0;
	@%p4 bra 	$L__BB0_4;
$L__BB0_5:
	setp.eq.s32 	%p5, %r4, 0;
	@%p5 bra 	$L__BB0_14;
	and.b32  	%r10, %r20, 7;
	setp.lt.u32 	%p6, %r4, 8;
	@%p6 bra 	$L__BB0_8;
	add.s32 	%r30, %r35, %r3;
	mul.wide.u32 	%rd20, %r30, 4;
	add.s64 	%rd21, %rd2, %rd20;
	ld.global.nc.f32 	%f66, [%rd21];
	cvt.u64.u32 	%rd22, %r35;
	mul.wide.u32 	%rd23, %r35, 4;
	add.s64 	%rd24, %rd1, %rd23;
	ld.global.nc.f32 	%f67, [%rd24];
	fma.rn.f32 	%f68, %f66, %f67, %f111;
	cvt.u64.u32 	%rd25, %r3;
	add.s64 	%rd26, %rd22, %rd25;
	shl.b64 	%rd27, %rd26, 2;
	add.s64 	%rd28, %rd2, %rd27;
	ld.global.nc.f32 	%f69, [%rd28+4];
	ld.global.nc.f32 	%f70, [%rd24+4];
	fma.rn.f32 	%f71, %f69, %f70, %f68;
	ld.global.nc.f32 	%f72, [%rd28+8];
	ld.global.nc.f32 	%f73, [%rd24+8];
	fma.rn.f32 	%f74, %f72, %f73, %f71;
	ld.global.nc.f32 	%f75, [%rd28+12];
	ld.global.nc.f32 	%f76, [%rd24+12];
	fma.rn.f32 	%f77, %f75, %f76, %f74;
	ld.global.nc.f32 	%f78, [%rd28+16];
	ld.global.nc.f32 	%f79, [%rd24+16];
	fma.rn.f32 	%f80, %f78, %f79, %f77;
	ld.global.nc.f32 	%f81, [%rd28+20];
	ld.global.nc.f32 	%f82, [%rd24+20];
	fma.rn.f32 	%f83, %f81, %f82, %f80;
	ld.global.nc.f32 	%f84, [%rd28+24];
	ld.global.nc.f32 	%f85, [%rd24+24];
	fma.rn.f32 	%f86, %f84, %f85, %f83;
	ld.global.nc.f32 	%f87, [%rd28+28];
	ld.global.nc.f32 	%f88, [%rd24+28];
	fma.rn.f32 	%f111, %f87, %f88, %f86;
	add.s32 	%r35, %r35, 8;
$L__BB0_8:
	setp.eq.s32 	%p7, %r10, 0;
	@%p7 bra 	$L__BB0_14;
	and.b32  	%r13, %r20, 3;
	setp.lt.u32 	%p8, %r10, 4;
	@%p8 bra 	$L__BB0_11;
	add.s32 	%r31, %r35, %r3;
	mul.wide.u32 	%rd29, %r31, 4;
	add.s64 	%rd30, %rd2, %rd29;
	ld.global.nc.f32 	%f90, [%rd30];
	cvt.u64.u32 	%rd31, %r35;
	mul.wide.u32 	%rd32, %r35, 4;
	add.s64 	%rd33, %rd1, %rd32;
	ld.global.nc.f32 	%f91, [%rd33];
	fma.rn.f32 	%f92, %f90, %f91, %f111;
	cvt.u64.u32 	%rd34, %r3;
	add.s64 	%rd35, %rd31, %rd34;
	shl.b64 	%rd36, %rd35, 2;
	add.s64 	%rd37, %rd2, %rd36;
	ld.global.nc.f32 	%f93, [%rd37+4];
	ld.global.nc.f32 	%f94, [%rd33+4];
	fma.rn.f32 	%f95, %f93, %f94, %f92;
	ld.global.nc.f32 	%f96, [%rd37+8];
	ld.global.nc.f32 	%f97, [%rd33+8];
	fma.rn.f32 	%f98, %f96, %f97, %f95;
	ld.global.nc.f32 	%f99, [%rd37+12];
	ld.global.nc.f32 	%f100, [%rd33+12];
	fma.rn.f32 	%f111, %f99, %f100, %f98;
	add.s32 	%r35, %r35, 4;
$L__BB0_11:
	setp.eq.s32 	%p9, %r13, 0;
	@%p9 bra 	$L__BB0_14;
	mul.wide.u32 	%rd38, %r35, 4;
	add.s64 	%rd46, %rd1, %rd38;
	add.s32 	%r32, %r35, %r3;
	mul.wide.u32 	%rd39, %r32, 4;
	add.s64 	%rd45, %rd2, %rd39;
	neg.s32 	%r37, %r13;
$L__BB0_13:
	.pragma "nounroll";
	ld.global.nc.f32 	%f101, [%rd45];
	ld.global.nc.f32 	%f102, [%rd46];
	fma.rn.f32 	%f111, %f101, %f102, %f111;
	add.s64 	%rd46, %rd46, 4;
	add.s64 	%rd45, %rd45, 4;
	add.s32 	%r37, %r37, 1;
	setp.ne.s32 	%p10, %r37, 0;
	@%p10 bra 	$L__BB0_13;
$L__BB0_14:
	cvta.to.global.u64 	%rd40, %rd15;
	mul.wide.s32 	%rd41, %r1, 4;
	add.s64 	%rd42, %rd40, %rd41;
	st.global.f32 	[%rd42], %f111;
$L__BB0_15:
	ret;

}


// ===== COMPILED SASS (sm_100) =====

	.target	sm_100

	.elftype	@"ET_EXEC"


//--------------------- .note.nv.tkinfo           --------------------------
	.section	.note.nv.tkinfo,"",@"SHT_NOTE"
	.sectionflags	@"SHF_NOTE_NV_TKINFO"
	.tkinfo
        /*0018*/ 	.word	0x00000002
        /*0030*/ 	.string	""
        /*0030*/ 	.string	"ptxas"
        /*0030*/ 	.string	"Cuda compilation tools, release 13.0, V13.0.88"
        /*0030*/ 	.string	"Build cuda_13.0.r13.0/compiler.36424714_0"
        /*0030*/ 	.string	"-arch sm_100 -m 64 "



//--------------------- .note.nv.cuinfo           --------------------------
	.section	.note.nv.cuinfo,"",@"SHT_NOTE"
	.sectionflags	@"SHF_NOTE_NV_CUINFO"
        /*0018*/ 	.short	0x0002
        /*001a*/ 	.short	0x0064
        /*001c*/ 	.short	0x0082
	.zero		2


//--------------------- .nv.info                  --------------------------
	.section	.nv.info,"",@"SHT_CUDA_INFO"
	.align	4


	//----- nvinfo : EIATTR_REGCOUNT
	.align		4
        /*0000*/ 	.byte	0x04, 0x2f
        /*0002*/ 	.short	(.L_1 - .L_0)
	.align		4
.L_0:
        /*0004*/ 	.word	index@(_Z15matrixVectorMulPfS_S_i)
        /*0008*/ 	.word	0x0000001e


	//----- nvinfo : EIATTR_FRAME_SIZE
	.align		4
.L_1:
        /*000c*/ 	.byte	0x04, 0x11
        /*000e*/ 	.short	(.L_3 - .L_2)
	.align		4
.L_2:
        /*0010*/ 	.word	index@(_Z15matrixVectorMulPfS_S_i)
        /*0014*/ 	.word	0x00000000


	//----- nvinfo : EIATTR_MIN_STACK_SIZE
	.align		4
.L_3:
        /*0018*/ 	.byte	0x04, 0x12
        /*001a*/ 	.short	(.L_5 - .L_4)
	.align		4
.L_4:
        /*001c*/ 	.word	index@(_Z15matrixVectorMulPfS_S_i)
        /*0020*/ 	.word	0x00000000
.L_5:


//--------------------- .nv.compat                --------------------------
	.section	.nv.compat,"",@"SHT_CUDA_COMPAT_INFO"
	.align	4
        /*0000*/ 	.byte	0x02, 0x09, 0x00, 0x00, 0x02, 0x02, 0x01, 0x00, 0x02, 0x05, 0x05, 0x00, 0x03, 0x07, 0x01, 0x01
        /*0010*/ 	.byte	0x02, 0x03, 0x00, 0x00, 0x02, 0x06, 0x01, 0x00, 0x04, 0x0b, 0x08, 0x00, 0x09, 0x00, 0x00, 0x00
        /*0020*/ 	.byte	0x00, 0x00, 0x00, 0x00


//--------------------- .nv.info._Z15matrixVectorMulPfS_S_i --------------------------
	.section	.nv.info._Z15matrixVectorMulPfS_S_i,"",@"SHT_CUDA_INFO"
	.sectionflags	@""
	.align	4


	//----- nvinfo : EIATTR_CUDA_API_VERSION
	.align		4
        /*0000*/ 	.byte	0x04, 0x37
        /*0002*/ 	.short	(.L_7 - .L_6)
.L_6:
        /*0004*/ 	.word	0x00000082


	//----- nvinfo : EIATTR_KPARAM_INFO
	.align		4
.L_7:
        /*0008*/ 	.byte	0x04, 0x17
        /*000a*/ 	.short	(.L_9 - .L_8)
.L_8:
        /*000c*/ 	.word	0x00000000
        /*0010*/ 	.short	0x0003
        /*0012*/ 	.short	0x0018
        /*0014*/ 	.byte	0x00, 0xf0, 0x11, 0x00


	//----- nvinfo : EIATTR_KPARAM_INFO
	.align		4
.L_9:
        /*0018*/ 	.byte	0x04, 0x17
        /*001a*/ 	.short	(.L_11 - .L_10)
.L_10:
        /*001c*/ 	.word	0x00000000
        /*0020*/ 	.short	0x0002
        /*0022*/ 	.short	0x0010
        /*0024*/ 	.byte	0x00, 0xf5, 0x21, 0x00


	//----- nvinfo : EIATTR_KPARAM_INFO
	.align		4
.L_11:
        /*0028*/ 	.byte	0x04, 0x17
        /*002a*/ 	.short	(.L_13 - .L_12)
.L_12:
        /*002c*/ 	.word	0x00000000
        /*0030*/ 	.short	0x0001
        /*0032*/ 	.short	0x0008
        /*0034*/ 	.byte	0x00, 0xf5, 0x21, 0x00


	//----- nvinfo : EIATTR_KPARAM_INFO
	.align		4
.L_13:
        /*0038*/ 	.byte	0x04, 0x17
        /*003a*/ 	.short	(.L_15 - .L_14)
.L_14:
        /*003c*/ 	.word	0x00000000
        /*0040*/ 	.short	0x0000
        /*0042*/ 	.short	0x0000
        /*0044*/ 	.byte	0x00, 0xf5, 0x21, 0x00


	//----- nvinfo : EIATTR_SPARSE_MMA_MASK
	.align		4
.L_15:
        /*0048*/ 	.byte	0x03, 0x50
        /*004a*/ 	.short	0x0000


	//----- nvinfo : EIATTR_MAXREG_COUNT
	.align		4
        /*004c*/ 	.byte	0x03, 0x1b
        /*004e*/ 	.short	0x00ff


	//----- nvinfo : EIATTR_MERCURY_ISA_VERSION
	.align		4
        /*0050*/ 	.byte	0x03, 0x5f
        /*0052*/ 	.short	0x0101


	//----- nvinfo : EIATTR_VRC_CTA_INIT_COUNT
	.align		4
        /*0054*/ 	.byte	0x02, 0x4a
	.zero		1
	.zero		1


	//----- nvinfo : EIATTR_EXIT_INSTR_OFFSETS
	.align		4
        /*0058*/ 	.byte	0x04, 0x1c
        /*005a*/ 	.short	(.L_17 - .L_16)


	//   ....[0]....
.L_16:
        /*005c*/ 	.word	0x000000c0


	//   ....[1]....
        /*0060*/ 	.word	0x00000bb0


	//----- nvinfo : EIATTR_CBANK_PARAM_SIZE
	.align		4
.L_17:
        /*0064*/ 	.byte	0x03, 0x19
        /*0066*/ 	.short	0x001c


	//----- nvinfo : EIATTR_PARAM_CBANK
	.align		4
        /*0068*/ 	.byte	0x04, 0x0a
        /*006a*/ 	.short	(.L_19 - .L_18)
	.align		4
.L_18:
        /*006c*/ 	.word	index@(.nv.constant0._Z15matrixVectorMulPfS_S_i)
        /*0070*/ 	.short	0x0380
        /*0072*/ 	.short	0x001c


	//----- nvinfo : EIATTR_SW_WAR
	.align		4
.L_19:
        /*0074*/ 	.byte	0x04, 0x36
        /*0076*/ 	.short	(.L_21 - .L_20)
.L_20:
        /*0078*/ 	.word	0x00000008
.L_21:


//--------------------- .nv.callgraph             --------------------------
	.section	.nv.callgraph,"",@"SHT_CUDA_CALLGRAPH"
	.align	4
	.sectionentsize	8
	.align		4
        /*0000*/ 	.word	0x00000000
	.align		4
        /*0004*/ 	.word	0xffffffff
	.align		4
        /*0008*/ 	.word	0x00000000
	.align		4
        /*000c*/ 	.word	0xfffffffe
	.align		4
        /*0010*/ 	.word	0x00000000
	.align		4
        /*0014*/ 	.word	0xfffffffd
	.align		4
        /*0018*/ 	.word	0x00000000
	.align		4
        /*001c*/ 	.word	0xfffffffc


//--------------------- .text._Z15matrixVectorMulPfS_S_i --------------------------
	.section	.text._Z15matrixVectorMulPfS_S_i,"ax",@progbits
	.align	128
        .global         _Z15matrixVectorMulPfS_S_i
        .type           _Z15matrixVectorMulPfS_S_i,@function
        .size           _Z15matrixVectorMulPfS_S_i,(.L_x_7 - _Z15matrixVectorMulPfS_S_i)
        .other          _Z15matrixVectorMulPfS_S_i,@"STO_CUDA_ENTRY STV_DEFAULT"
_Z15matrixVectorMulPfS_S_i:
.text._Z15matrixVectorMulPfS_S_i:
[----:B------:R-:W-:Y:S01]  /*0000*/  LDC R1, c[0x0][0x37c] ;  /* 0x0000df00ff017b82 */ /* 0x000fe20000000800 */
[----:B------:R-:W0:Y:S01]  /*0010*/  S2R R0, SR_CTAID.X ;  /* 0x0000000000007919 */ /* 0x000e220000002500 */
[----:B------:R-:W0:Y:S01]  /*0020*/  LDCU UR4, c[0x0][0x360] ;  /* 0x00006c00ff0477ac */ /* 0x000e220008000800 */
[----:B------:R-:W0:Y:S01]  /*0030*/  S2R R3, SR_TID.X ;  /* 0x0000000000037919 */ /* 0x000e220000002100 */
[----:B------:R-:W1:Y:S01]  /*0040*/  LDCU UR5, c[0x0][0x364] ;  /* 0x00006c80ff0577ac */ /* 0x000e620008000800 */
[----:B------:R-:W1:Y:S01]  /*0050*/  S2R R2, SR_CTAID.Y ;  /* 0x0000000000027919 */ /* 0x000e620000002600 */
[----:B------:R-:W2:Y:S01]  /*0060*/  LDCU UR9, c[0x0][0x398] ;  /* 0x00007300ff0977ac */ /* 0x000ea20008000800 */
[----:B------:R-:W1:Y:S01]  /*0070*/  S2R R5, SR_TID.Y ;  /* 0x0000000000057919 */ /* 0x000e620000002200 */
[----:B0-----:R-:W-:Y:S02]  /*0080*/  IMAD R0, R0, UR4, R3 ;  /* 0x0000000400007c24 */ /* 0x001fe4000f8e0203 */
[----:B-1----:R-:W-:-:S05]  /*0090*/  IMAD R3, R2, UR5, R5 ;  /* 0x0000000502037c24 */ /* 0x002fca000f8e0205 */
[----:B------:R-:W-:-:S04]  /*00a0*/  VIMNMX R2, PT, PT, R0, R3, PT ;  /* 0x0000000300027248 */ /* 0x000fc80003fe0100 */
[----:B--2---:R-:W-:-:S13]  /*00b0*/  ISETP.GE.AND P0, PT, R2, UR9, PT ;  /* 0x0000000902007c0c */ /* 0x004fda000bf06270 */
[----:B------:R-:W-:Y:S05]  /*00c0*/  @P0 EXIT ;  /* 0x000000000000094d */ /* 0x000fea0003800000 */
[----:B------:R-:W-:Y:S01]  /*00d0*/  UISETP.GE.AND UP0, UPT, UR9, 0x1, UPT ;  /* 0x000000010900788c */ /* 0x000fe2000bf06270 */
[----:B------:R-:W-:Y:S01]  /*00e0*/  HFMA2 R14, -RZ, RZ, 0, 0 ;  /* 0x00000000ff0e7431 */ /* 0x000fe200000001ff */
[----:B------:R-:W0:Y:S07]  /*00f0*/  LDCU.64 UR10, c[0x0][0x358] ;  /* 0x00006b00ff0a77ac */ /* 0x000e2e0008000a00 */
[----:B------:R-:W-:Y:S05]  /*0100*/  BRA.U !UP0, `(.L_x_0) ;  /* 0x00000009089c7547 */ /* 0x000fea000b800000 */
[----:B------:R-:W-:Y:S02]  /*0110*/  UISETP.GE.U32.AND UP1, UPT, UR9, 0x10, UPT ;  /* 0x000000100900788c */ /* 0x000fe4000bf26070 */
[----:B------:R-:W-:Y:S01]  /*0120*/  IMAD R6, R3, UR9, RZ ;  /* 0x0000000903067c24 */ /* 0x000fe2000f8e02ff */
[----:B------:R-:W-:Y:S01]  /*0130*/  ULOP3.LUT UR6, UR9, 0xf, URZ, 0xc0, !UPT ;  /* 0x0000000f09067892 */ /* 0x000fe2000f8ec0ff */
[----:B------:R-:W-:Y:S02]  /*0140*/  MOV R14, RZ ;  /* 0x000000ff000e7202 */ /* 0x000fe40000000f00 */
[----:B------:R-:W-:Y:S01]  /*0150*/  MOV R7, RZ ;  /* 0x000000ff00077202 */ /* 0x000fe20000000f00 */
[----:B------:R-:W-:Y:S02]  /*0160*/  UISETP.NE.AND UP0, UPT, UR6, URZ, UPT ;  /* 0x000000ff0600728c */ /* 0x000fe4000bf05270 */
[----:B------:R-:W-:Y:S09]  /*0170*/  BRA.U !UP1, `(.L_x_1) ;  /* 0x0000000509107547 */ /* 0x000ff2000b800000 */
[----:B------:R-:W1:Y:S01]  /*0180*/  LDC.64 R2, c[0x0][0x388] ;  /* 0x0000e200ff027b82 */ /* 0x000e620000000a00 */
[----:B------:R-:W2:Y:S01]  /*0190*/  LDCU.64 UR4, c[0x0][0x390] ;  /* 0x00007200ff0477ac */ /* 0x000ea20008000a00 */
[----:B------:R-:W-:Y:S01]  /*01a0*/  MOV R14, RZ ;  /* 0x000000ff000e7202 */ /* 0x000fe20000000f00 */
[----:B------:R-:W-:-:S04]  /*01b0*/  ULOP3.LUT UR7, UR9, 0x7ffffff0, URZ, 0xc0, !UPT ;  /* 0x7ffffff009077892 */ /* 0x000fc8000f8ec0ff */
[----:B------:R-:W-:Y:S02]  /*01c0*/  UIADD3 UR8, UPT, UPT, -UR7, URZ, URZ ;  /* 0x000000ff07087290 */ /* 0x000fe4000fffe1ff */
[----:B------:R-:W-:Y:S01]  /*01d0*/  MOV R7, UR7 ;  /* 0x0000000700077c02 */ /* 0x000fe20008000f00 */
[----:B--2---:R-:W-:-:S04]  /*01e0*/  UIADD3 UR4, UP1, UPT, UR4, 0x20, URZ ;  /* 0x0000002004047890 */ /* 0x004fc8000ff3e0ff */
[----:B------:R-:W-:Y:S01]  /*01f0*/  UIADD3.X UR5, UPT, UPT, URZ, UR5, URZ, UP1, !UPT ;  /* 0x00000005ff057290 */ /* 0x000fe20008ffe4ff */
[----:B-1----:R-:W-:Y:S01]  /*0200*/  IMAD.WIDE.U32 R2, R6, 0x4, R2 ;  /* 0x0000000406027825 */ /* 0x002fe200078e0002 */
[----:B------:R-:W-:Y:S02]  /*0210*/  MOV R4, UR4 ;  /* 0x0000000400047c02 */ /* 0x000fe40008000f00 */
[----:B------:R-:W-:Y:S02]  /*0220*/  IADD3 R2, P0, PT, R2, 0x20, RZ ;  /* 0x0000002002027810 */ /* 0x000fe40007f1e0ff */
[----:B------:R-:W-:Y:S02]  /*0230*/  MOV R5, UR5 ;  /* 0x0000000500057c02 */ /* 0x000fe40008000f00 */
[----:B------:R-:W-:-:S09]  /*0240*/  IADD3.X R3, PT, PT, RZ, R3, RZ, P0, !PT ;  /* 0x00000003ff037210 */ /* 0x000fd200007fe4ff */
.L_x_2:
[----:B0-----:R-:W2:Y:S04]  /*0250*/  LDG.E.CONSTANT R15, desc[UR10][R2.64+-0x20] ;  /* 0xffffe00a020f7981 */ /* 0x001ea8000c1e9900 */
[----:B------:R-:W2:Y:S04]  /*0260*/  LDG.E.CONSTANT R16, desc[UR10][R4.64+-0x20] ;  /* 0xffffe00a04107981 */ /* 0x000ea8000c1e9900 */
[----:B------:R-:W3:Y:S04]  /*0270*/  LDG.E.CONSTANT R24, desc[UR10][R2.64+-0x1c] ;  /* 0xffffe40a02187981 */ /* 0x000ee8000c1e9900 */
[----:B------:R-:W3:Y:S04]  /*0280*/  LDG.E.CONSTANT R25, desc[UR10][R4.64+-0x1c] ;  /* 0xffffe40a04197981 */ /* 0x000ee8000c1e9900 */
[----:B------:R-:W4:Y:S04]  /*0290*/  LDG.E.CONSTANT R19, desc[UR10][R2.64+-0x18] ;  /* 0xffffe80a02137981 */ /* 0x000f28000c1e9900 */
[----:B------:R-:W4:Y:S04]  /*02a0*/  LDG.E.CONSTANT R18, desc[UR10][R4.64+-0x18] ;  /* 0xffffe80a04127981 */ /* 0x000f28000c1e9900 */
[----:B------:R-:W5:Y:S04]  /*02b0*/  LDG.E.CONSTANT R20, desc[UR10][R2.64+-0x14] ;  /* 0xffffec0a02147981 */ /* 0x000f68000c1e9900 */
        /* <DEDUP_REMOVED lines=9> */
[----:B------:R-:W5:Y:S01]  /*0350*/  LDG.E.CONSTANT R17, desc[UR10][R4.64] ;  /* 0x0000000a04117981 */ /* 0x000f62000c1e9900 */
[----:B--2---:R-:W-:-:S03]  /*0360*/  FFMA R15, R15, R16, R14 ;  /* 0x000000100f0f7223 */ /* 0x004fc6000000000e */
[----:B------:R-:W2:Y:S04]  /*0370*/  LDG.E.CONSTANT R16, desc[UR10][R2.64] ;  /* 0x0000000a02107981 */ /* 0x000ea8000c1e9900 */
[----:B------:R-:W2:Y:S01]  /*0380*/  LDG.E.CONSTANT R14, desc[UR10][R2.64+0x4] ;  /* 0x0000040a020e7981 */ /* 0x000ea2000c1e9900 */
[----:B---3--:R-:W-:-:S03]  /*0390*/  FFMA R24, R24, R25, R15 ;  /* 0x0000001918187223 */ /* 0x008fc6000000000f */
[----:B------:R-:W3:Y:S01]  /*03a0*/  LDG.E.CONSTANT R15, desc[UR10][R4.64+0x4] ;  /* 0x0000040a040f7981 */ /* 0x000ee2000c1e9900 */
[----:B----4-:R-:W-:-:S03]  /*03b0*/  FFMA R25, R19, R18, R24 ;  /* 0x0000001213197223 */ /* 0x010fc60000000018 */
[----:B------:R-:W4:Y:S04]  /*03c0*/  LDG.E.CONSTANT R18, desc[UR10][R2.64+0x8] ;  /* 0x0000080a02127981 */ /* 0x000f28000c1e9900 */
[----:B------:R-:W4:Y:S01]  /*03d0*/  LDG.E.CONSTANT R19, desc[UR10][R4.64+0x8] ;  /* 0x0000080a04137981 */ /* 0x000f22000c1e9900 */
[----:B-----5:R-:W-:-:S03]  /*03e0*/  FFMA R25, R20, R21, R25 ;  /* 0x0000001514197223 */ /* 0x020fc60000000019 */
[----:B------:R-:W5:Y:S04]  /*03f0*/  LDG.E.CONSTANT R20, desc[UR10][R2.64+0xc] ;  /* 0x00000c0a02147981 */ /* 0x000f68000c1e9900 */
[----:B------:R-:W5:Y:S01]  /*0400*/  LDG.E.CONSTANT R21, desc[UR10][R4.64+0xc] ;  /* 0x00000c0a04157981 */ /* 0x000f62000c1e9900 */
[----:B------:R-:W-:-:S03]  /*0410*/  FFMA R25, R22, R23, R25 ;  /* 0x0000001716197223 */ /* 0x000fc60000000019 */
[----:B------:R-:W5:Y:S04]  /*0420*/  LDG.E.CONSTANT R22, desc[UR10][R2.64+0x10] ;  /* 0x0000100a02167981 */ /* 0x000f68000c1e9900 */
[----:B------:R-:W5:Y:S01]  /*0430*/  LDG.E.CONSTANT R23, desc[UR10][R4.64+0x10] ;  /* 0x0000100a04177981 */ /* 0x000f62000c1e9900 */
[----:B------:R-:W-:-:S03]  /*0440*/  FFMA R26, R12, R13, R25 ;  /* 0x0000000d0c1a7223 */ /* 0x000fc60000000019 */
[----:B------:R-:W5:Y:S04]  /*0450*/  LDG.E.CONSTANT R24, desc[UR10][R2.64+0x14] ;  /* 0x0000140a02187981 */ /* 0x000f68000c1e9900 */
[----:B------:R-:W5:Y:S04]  /*0460*/  LDG.E.CONSTANT R25, desc[UR10][R4.64+0x14] ;  /* 0x0000140a04197981 */ /* 0x000f68000c1e9900 */
[----:B------:R-:W5:Y:S01]  /*0470*/  LDG.E.CONSTANT R13, desc[UR10][R2.64+0x18] ;  /* 0x0000180a020d7981 */ /* 0x000f62000c1e9900 */
[----:B------:R-:W-:-:S03]  /*0480*/  FFMA R27, R11, R8, R26 ;  /* 0x000000080b1b7223 */ /* 0x000fc6000000001a */
[----:B------:R-:W5:Y:S04]  /*0490*/  LDG.E.CONSTANT R12, desc[UR10][R4.64+0x18] ;  /* 0x0000180a040c7981 */ /* 0x000f68000c1e9900 */
[----:B------:R0:W5:Y:S04]  /*04a0*/  LDG.E.CONSTANT R8, desc[UR10][R2.64+0x1c] ;  /* 0x00001c0a02087981 */ /* 0x000168000c1e9900 */
[----:B------:R1:W5:Y:S01]  /*04b0*/  LDG.E.CONSTANT R11, desc[UR10][R4.64+0x1c] ;  /* 0x00001c0a040b7981 */ /* 0x000362000c1e9900 */
[----:B------:R-:W-:Y:S01]  /*04c0*/  FFMA R9, R10, R9, R27 ;  /* 0x000000090a097223 */ /* 0x000fe2000000001b */
[----:B------:R-:W-:-:S04]  /*04d0*/  UIADD3 UR8, UPT, UPT, UR8, 0x10, URZ ;  /* 0x0000001008087890 */ /* 0x000fc8000fffe0ff */
[----:B------:R-:W-:Y:S01]  /*04e0*/  UISETP.NE.AND UP1, UPT, UR8, URZ, UPT ;  /* 0x000000ff0800728c */ /* 0x000fe2000bf25270 */
[----:B0-----:R-:W-:Y:S02]  /*04f0*/  IADD3 R2, P0, PT, R2, 0x40, RZ ;  /* 0x0000004002027810 */ /* 0x001fe40007f1e0ff */
[----:B-1----:R-:W-:Y:S02]  /*0500*/  IADD3 R4, P1, PT, R4, 0x40, RZ ;  /* 0x0000004004047810 */ /* 0x002fe40007f3e0ff */
[----:B------:R-:W-:Y:S02]  /*0510*/  IADD3.X R3, PT, PT, RZ, R3, RZ, P0, !PT ;  /* 0x00000003ff037210 */ /* 0x000fe400007fe4ff */
[----:B------:R-:W-:Y:S01]  /*0520*/  IADD3.X R5, PT, PT, RZ, R5, RZ, P1, !PT ;  /* 0x00000005ff057210 */ /* 0x000fe20000ffe4ff */
[----:B--2---:R-:W-:-:S04]  /*0530*/  FFMA R9, R16, R17, R9 ;  /* 0x0000001110097223 */ /* 0x004fc80000000009 */
[----:B---3--:R-:W-:-:S04]  /*0540*/  FFMA R9, R14, R15, R9 ;  /* 0x0000000f0e097223 */ /* 0x008fc80000000009 */
[----:B----4-:R-:W-:-:S04]  /*0550*/  FFMA R9, R18, R19, R9 ;  /* 0x0000001312097223 */ /* 0x010fc80000000009 */
[----:B-----5:R-:W-:-:S04]  /*0560*/  FFMA R9, R20, R21, R9 ;  /* 0x0000001514097223 */ /* 0x020fc80000000009 */
[----:B------:R-:W-:-:S04]  /*0570*/  FFMA R9, R22, R23, R9 ;  /* 0x0000001716097223 */ /* 0x000fc80000000009 */
[----:B------:R-:W-:-:S04]  /*0580*/  FFMA R24, R24, R25, R9 ;  /* 0x0000001918187223 */ /* 0x000fc80000000009 */
[----:B------:R-:W-:-:S04]  /*0590*/  FFMA R13, R13, R12, R24 ;  /* 0x0000000c0d0d7223 */ /* 0x000fc80000000018 */
[----:B------:R-:W-:Y:S01]  /*05a0*/  FFMA R14, R8, R11, R13 ;  /* 0x0000000b080e7223 */ /* 0x000fe2000000000d */
[----:B------:R-:W-:Y:S06]  /*05b0*/  BRA.U UP1, `(.L_x_2) ;  /* 0xfffffffd01247547 */ /* 0x000fec000b83ffff */
.L_x_1:
[----:B------:R-:W-:Y:S05]  /*05c0*/  BRA.U !UP0, `(.L_x_0) ;  /* 0x00000005086c7547 */ /* 0x000fea000b800000 */
[----:B------:R-:W-:Y:S02]  /*05d0*/  UISETP.GE.U32.AND UP0, UPT, UR6, 0x8, UPT ;  /* 0x000000080600788c */ /* 0x000fe4000bf06070 */
[----:B------:R-:W-:-:S04]  /*05e0*/  ULOP3.LUT UR5, UR9, 0x7, URZ, 0xc0, !UPT ;  /* 0x0000000709057892 */ /* 0x000fc8000f8ec0ff */
[----:B------:R-:W-:-:S03]  /*05f0*/  UISETP.NE.AND UP1, UPT, UR5, URZ, UPT ;  /* 0x000000ff0500728c */ /* 0x000fc6000bf25270 */
[----:B------:R-:W-:Y:S08]  /*0600*/  BRA.U !UP0, `(.L_x_3) ;  /* 0x00000001088c7547 */ /* 0x000ff0000b800000 */
[----:B------:R-:W1:Y:S01]  /*0610*/  LDC.64 R8, c[0x0][0x388] ;  /* 0x0000e200ff087b82 */ /* 0x000e620000000a00 */
[----:B------:R-:W2:Y:S01]  /*0620*/  LDCU.64 UR6, c[0x0][0x388] ;  /* 0x00007100ff0677ac */ /* 0x000ea20008000a00 */
[CC--:B------:R-:W-:Y:S02]  /*0630*/  IADD3 R3, PT, PT, R6.reuse, R7.reuse, RZ ;  /* 0x0000000706037210 */ /* 0x0c0fe40007ffe0ff */
[----:B------:R-:W-:-:S04]  /*0640*/  IADD3 R10, P0, PT, R6, R7, RZ ;  /* 0x00000007060a7210 */ /* 0x000fc80007f1e0ff */
[----:B------:R-:W3:Y:S01]  /*0650*/  LDC.64 R4, c[0x0][0x390] ;  /* 0x0000e400ff047b82 */ /* 0x000ee20000000a00 */
[----:B-1----:R-:W-:Y:S01]  /*0660*/  IMAD.WIDE.U32 R8, R3, 0x4, R8 ;  /* 0x0000000403087825 */ /* 0x002fe200078e0008 */
[----:B------:R-:W-:Y:S02]  /*0670*/  IADD3.X R3, PT, PT, RZ, RZ, RZ, P0, !PT ;  /* 0x000000ffff037210 */ /* 0x000fe400007fe4ff */
[C---:B--2---:R-:W-:Y:S02]  /*0680*/  LEA R2, P0, R10.reuse, UR6, 0x2 ;  /* 0x000000060a027c11 */ /* 0x044fe4000f8010ff */
[----:B0-----:R-:W2:Y:S02]  /*0690*/  LDG.E.CONSTANT R11, desc[UR10][R8.64] ;  /* 0x0000000a080b7981 */ /* 0x001ea4000c1e9900 */
[----:B------:R-:W-:Y:S01]  /*06a0*/  LEA.HI.X R3, R10, UR7, R3, 0x2, P0 ;  /* 0x000000070a037c11 */ /* 0x000fe200080f1403 */
[----:B---3--:R-:W-:-:S04]  /*06b0*/  IMAD.WIDE.U32 R4, R7, 0x4, R4 ;  /* 0x0000000407047825 */ /* 0x008fc800078e0004 */
[----:B------:R-:W3:Y:S04]  /*06c0*/  LDG.E.CONSTANT R13, desc[UR10][R2.64+0x4] ;  /* 0x0000040a020d7981 */ /* 0x000ee8000c1e9900 */
[----:B------:R-:W2:Y:S04]  /*06d0*/  LDG.E.CONSTANT R10, desc[UR10][R4.64] ;  /* 0x0000000a040a7981 */ /* 0x000ea8000c1e9900 */
        /* <DEDUP_REMOVED lines=13> */
[----:B------:R-:W-:Y:S01]  /*07b0*/  IADD3 R7, PT, PT, R7, 0x8, RZ ;  /* 0x0000000807077810 */ /* 0x000fe20007ffe0ff */
[----:B--2---:R-:W-:-:S04]  /*07c0*/  FFMA R10, R11, R10, R14 ;  /* 0x0000000a0b0a7223 */ /* 0x004fc8000000000e */
[----:B---3--:R-:W-:-:S04]  /*07d0*/  FFMA R10, R13, R12, R10 ;  /* 0x0000000c0d0a7223 */ /* 0x008fc8000000000a */
[----:B----4-:R-:W-:-:S04]  /*07e0*/  FFMA R10, R15, R16, R10 ;  /* 0x000000100f0a7223 */ /* 0x010fc8000000000a */
[----:B-----5:R-:W-:-:S04]  /*07f0*/  FFMA R10, R17, R18, R10 ;  /* 0x00000012110a7223 */ /* 0x020fc8000000000a */
[----:B------:R-:W-:-:S04]  /*0800*/  FFMA R10, R19, R20, R10 ;  /* 0x00000014130a7223 */ /* 0x000fc8000000000a */
[----:B------:R-:W-:-:S04]  /*0810*/  FFMA R21, R21, R22, R10 ;  /* 0x0000001615157223 */ /* 0x000fc8000000000a */
[----:B------:R-:W-:-:S04]  /*0820*/  FFMA R8, R8, R9, R21 ;  /* 0x0000000908087223 */ /* 0x000fc80000000015 */
[----:B------:R-:W-:-:S07]  /*0830*/  FFMA R14, R23, R24, R8 ;  /* 0x00000018170e7223 */ /* 0x000fce0000000008 */
.L_x_3:
        /* <DEDUP_REMOVED lines=12> */
[----:B--2---:R-:W-:-:S03]  /*0900*/  LEA R2, P0, R10, UR6, 0x2 ;  /* 0x000000060a027c11 */ /* 0x004fc6000f8010ff */
[----:B0-----:R-:W2:Y:S01]  /*0910*/  LDG.E.CONSTANT R9, desc[UR10][R8.64] ;  /* 0x0000000a08097981 */ /* 0x001ea2000c1e9900 */
        /* <DEDUP_REMOVED lines=8> */
[----:B------:R-:W5:Y:S01]  /*09a0*/  LDG.E.CONSTANT R16, desc[UR10][R4.64+0xc] ;  /* 0x00000c0a04107981 */ /* 0x000f62000c1e9900 */
[----:B------:R-:W-:Y:S01]  /*09b0*/  IADD3 R7, PT, PT, R7, 0x4, RZ ;  /* 0x0000000407077810 */ /* 0x000fe20007ffe0ff */
[----:B--2---:R-:W-:-:S04]  /*09c0*/  FFMA R10, R9, R10, R14 ;  /* 0x0000000a090a7223 */ /* 0x004fc8000000000e */
[----:B---3--:R-:W-:-:S04]  /*09d0*/  FFMA R10, R11, R12, R10 ;  /* 0x0000000c0b0a7223 */ /* 0x008fc8000000000a */
[----:B----4-:R-:W-:-:S04]  /*09e0*/  FFMA R10, R13, R15, R10 ;  /* 0x0000000f0d0a7223 */ /* 0x010fc8000000000a */
[----:B-----5:R-:W-:-:S07]  /*09f0*/  FFMA R14, R17, R16, R10 ;  /* 0x00000010110e7223 */ /* 0x020fce000000000a */
.L_x_4:
[----:B------:R-:W-:Y:S05]  /*0a00*/  BRA.U !UP1, `(.L_x_0) ;  /* 0x00000001095c7547 */ /* 0x000fea000b800000 */
[----:B------:R-:W1:Y:S01]  /*0a10*/  LDC.64 R2, c[0x0][0x390] ;  /* 0x0000e400ff027b82 */ /* 0x000e620000000a00 */
[----:B------:R-:W-:Y:S01]  /*0a20*/  IADD3 R9, PT, PT, R6, R7, RZ ;  /* 0x0000000706097210 */ /* 0x000fe20007ffe0ff */
[----:B------:R-:W-:-:S06]  /*0a30*/  UIADD3 UR4, UPT, UPT, -UR4, URZ, URZ ;  /* 0x000000ff04047290 */ /* 0x000fcc000fffe1ff */
[----:B------:R-:W2:Y:S01]  /*0a40*/  LDC.64 R4, c[0x0][0x388] ;  /* 0x0000e200ff047b82 */ /* 0x000ea20000000a00 */
[----:B-1----:R-:W-:-:S03]  /*0a50*/  IMAD.WIDE.U32 R2, R7, 0x4, R2 ;  /* 0x0000000407027825 */ /* 0x002fc600078e0002 */
[----:B------:R-:W-:Y:S01]  /*0a60*/  MOV R6, R2 ;  /* 0x0000000200067202 */ /* 0x000fe20000000f00 */
[----:B--2---:R-:W-:Y:S01]  /*0a70*/  IMAD.WIDE.U32 R4, R9, 0x4, R4 ;  /* 0x0000000409047825 */ /* 0x004fe200078e0004 */
[----:B------:R-:W-:Y:S02]  /*0a80*/  MOV R9, R3 ;  /* 0x0000000300097202 */ /* 0x000fe40000000f00 */
[----:B------:R-:W-:Y:S02]  /*0a90*/  MOV R2, R4 ;  /* 0x0000000400027202 */ /* 0x000fe40000000f00 */
[----:B------:R-:W-:-:S07]  /*0aa0*/  MOV R7, R5 ;  /* 0x0000000500077202 */ /* 0x000fce0000000f00 */
.L_x_5:
[----:B------:R-:W-:Y:S02]  /*0ab0*/  MOV R3, R7 ;  /* 0x0000000700037202 */ /* 0x000fe40000000f00 */
[----:B------:R-:W-:Y:S02]  /*0ac0*/  MOV R4, R6 ;  /* 0x0000000600047202 */ /* 0x000fe40000000f00 */
[----:B------:R-:W-:Y:S02]  /*0ad0*/  MOV R5, R9 ;  /* 0x0000000900057202 */ /* 0x000fe40000000f00 */
[----:B0-----:R0:W2:Y:S04]  /*0ae0*/  LDG.E.CONSTANT R3, desc[UR10][R2.64] ;  /* 0x0000000a02037981 */ /* 0x0010a8000c1e9900 */
[----:B------:R-:W2:Y:S01]  /*0af0*/  LDG.E.CONSTANT R4, desc[UR10][R4.64] ;  /* 0x0000000a04047981 */ /* 0x000ea2000c1e9900 */
[----:B------:R-:W-:Y:S01]  /*0b00*/  UIADD3 UR4, UPT, UPT, UR4, 0x1, URZ ;  /* 0x0000000104047890 */ /* 0x000fe2000fffe0ff */
[----:B------:R-:W-:-:S03]  /*0b10*/  IADD3 R6, P0, PT, R6, 0x4, RZ ;  /* 0x0000000406067810 */ /* 0x000fc60007f1e0ff */
[----:B------:R-:W-:Y:S01]  /*0b20*/  UISETP.NE.AND UP0, UPT, UR4, URZ, UPT ;  /* 0x000000ff0400728c */ /* 0x000fe2000bf05270 */
[----:B0-----:R-:W-:Y:S02]  /*0b30*/  IADD3 R2, P1, PT, R2, 0x4, RZ ;  /* 0x0000000402027810 */ /* 0x001fe40007f3e0ff */
[----:B------:R-:W-:Y:S02]  /*0b40*/  IADD3.X R9, PT, PT, RZ, R9, RZ, P0, !PT ;  /* 0x00000009ff097210 */ /* 0x000fe400007fe4ff */
[----:B------:R-:W-:Y:S01]  /*0b50*/  IADD3.X R7, PT, PT, RZ, R7, RZ, P1, !PT ;  /* 0x00000007ff077210 */ /* 0x000fe20000ffe4ff */
[----:B--2---:R-:W-:-:S03]  /*0b60*/  FFMA R14, R3, R4, R14 ;  /* 0x00000004030e7223 */ /* 0x004fc6000000000e */
[----:B------:R-:W-:Y:S05]  /*0b70*/  BRA.U UP0, `(.L_x_5) ;  /* 0xfffffffd00cc7547 */ /* 0x000fea000b83ffff */
.L_x_0:
[----:B------:R-:W1:Y:S02]  /*0b80*/  LDC.64 R2, c[0x0][0x380] ;  /* 0x0000e000ff027b82 */ /* 0x000e640000000a00 */
[----:B-1----:R-:W-:-:S05]  /*0b90*/  IMAD.WIDE R2, R0, 0x4, R2 ;  /* 0x0000000400027825 */ /* 0x002fca00078e0202 */
[----:B0-----:R-:W-:Y:S01]  /*0ba0*/  STG.E desc[UR10][R2.64], R14 ;  /* 0x0000000e02007986 */ /* 0x001fe2000c10190a */
[----:B------:R-:W-:Y:S05]  /*0bb0*/  EXIT ;  /* 0x000000000000794d */ /* 0x000fea0003800000 */
.L_x_6:
[----:B------:R-:W-:-:S00]  /*0bc0*/  BRA `(.L_x_6) ;  /* 0xfffffffc00fc7947 */ /* 0x000fc0000383ffff */
[----:B------:R-:W-:-:S00]  /*0bd0*/  NOP ;  /* 0x0000000000007918 */ /* 0x000fc00000000000 */
        /* <DEDUP_REMOVED lines=10> */
.L_x_7:


//--------------------- .nv.shared.reserved.0     --------------------------
	.section	.nv.shared.reserved.0,"aw",@nobits
	.weak		__nv_reservedSMEM_offset_0_alias
	.size		__nv_reservedSMEM_offset_0_alias, 0, 64
	.other		__nv_reservedSMEM_offset_0_alias,@"STO_CUDA_RESERVED_SHARED STV_DEFAULT"
__nv_reservedSMEM_offset_0_alias:
	.zero		0
	.zero		64


//--------------------- .nv.constant0._Z15matrixVectorMulPfS_S_i --------------------------
	.section	.nv.constant0._Z15matrixVectorMulPfS_S_i,"a",@progbits
	.sectionflags	@""
	.align	4
.nv.constant0._Z15matrixVectorMulPfS_S_i:
	.zero		924


//--------------------- SYMBOLS --------------------------

	.type		.nv.reservedSmem.offset0,@object
	.size		.nv.reservedSmem.offset0,0x4
